	.headerflags	@"EF_CUDA_TEXMODE_UNIFIED EF_CUDA_64BIT_ADDRESS EF_CUDA_ACCELERATORS EF_CUDA_SM90 EF_CUDA_VIRTUAL_SM(EF_CUDA_SM90)"
	.elftype	@"ET_EXEC"


//--------------------- .nv.info                  --------------------------
	.section	.nv.info,"",@"SHT_CUDA_INFO"
	.align	4


	//----- nvinfo : EIATTR_REGCOUNT
	.align		4
        /*0000*/ 	.byte	0x04, 0x2f
        /*0002*/ 	.short	(.L_3 - .L_2)
	.align		4
.L_2:
        /*0004*/ 	.word	index@(triton_poi_fused_div_0)
        /*0008*/ 	.word	0x00000014


	//----- nvinfo : EIATTR_MIN_STACK_SIZE
	.align		4
.L_3:
        /*000c*/ 	.byte	0x04, 0x12
        /*000e*/ 	.short	(.L_5 - .L_4)
	.align		4
.L_4:
        /*0010*/ 	.word	index@(triton_poi_fused_div_0)
        /*0014*/ 	.word	0x00000000


	//----- nvinfo : EIATTR_FRAME_SIZE
	.align		4
.L_5:
        /*0018*/ 	.byte	0x04, 0x11
        /*001a*/ 	.short	(.L_7 - .L_6)
	.align		4
.L_6:
        /*001c*/ 	.word	index@(triton_poi_fused_div_0)
        /*0020*/ 	.word	0x00000000


	//----- nvinfo : EIATTR_MIN_STACK_SIZE
	.align		4
.L_7:
        /*0024*/ 	.byte	0x04, 0x12
        /*0026*/ 	.short	(.L_9 - .L_8)
	.align		4
.L_8:
        /*0028*/ 	.word	index@(triton_poi_fused_div_0)
        /*002c*/ 	.word	0x00000000
.L_9:


//--------------------- .nv.info.triton_poi_fused_div_0 --------------------------
	.section	.nv.info.triton_poi_fused_div_0,"",@"SHT_CUDA_INFO"
	.sectionflags	@""
	.align	4


	//----- nvinfo : EIATTR_CUDA_API_VERSION
	.align		4
        /*0000*/ 	.byte	0x04, 0x37
        /*0002*/ 	.short	(.L_11 - .L_10)
.L_10:
        /*0004*/ 	.word	0x0000007c


	//----- nvinfo : EIATTR_KPARAM_INFO
	.align		4
.L_11:
        /*0008*/ 	.byte	0x04, 0x17
        /*000a*/ 	.short	(.L_13 - .L_12)
.L_12:
        /*000c*/ 	.word	0x00000000
        /*0010*/ 	.short	0x0002
        /*0012*/ 	.short	0x0010
        /*0014*/ 	.byte	0x00, 0xf0, 0x11, 0x00


	//----- nvinfo : EIATTR_KPARAM_INFO
	.align		4
.L_13:
        /*0018*/ 	.byte	0x04, 0x17
        /*001a*/ 	.short	(.L_15 - .L_14)
.L_14:
        /*001c*/ 	.word	0x00000000
        /*0020*/ 	.short	0x0001
        /*0022*/ 	.short	0x0008
        /*0024*/ 	.byte	0x00, 0xf4, 0x21, 0x00


	//----- nvinfo : EIATTR_KPARAM_INFO
	.align		4
.L_15:
        /*0028*/ 	.byte	0x04, 0x17
        /*002a*/ 	.short	(.L_17 - .L_16)
.L_16:
        /*002c*/ 	.word	0x00000000
        /*0030*/ 	.short	0x0000
        /*0032*/ 	.short	0x0000
        /*0034*/ 	.byte	0x00, 0xf4, 0x21, 0x00


	//----- nvinfo : EIATTR_SPARSE_MMA_MASK
	.align		4
.L_17:
        /*0038*/ 	.byte	0x03, 0x50
        /*003a*/ 	.short	0x0000


	//----- nvinfo : EIATTR_MAXREG_COUNT
	.align		4
        /*003c*/ 	.byte	0x03, 0x1b
        /*003e*/ 	.short	0x00ff


	//----- nvinfo : EIATTR_EXIT_INSTR_OFFSETS
	.align		4
        /*0040*/ 	.byte	0x04, 0x1c
        /*0042*/ 	.short	(.L_19 - .L_18)


	//   ....[0]....
.L_18:
        /*0044*/ 	.word	0x00000400


	//   ....[1]....
        /*0048*/ 	.word	0x00000420


	//----- nvinfo : EIATTR_REQNTID
	.align		4
.L_19:
        /*004c*/ 	.byte	0x04, 0x10
        /*004e*/ 	.short	(.L_21 - .L_20)
.L_20:
        /*0050*/ 	.word	0x00000020
        /*0054*/ 	.word	0x00000001
        /*0058*/ 	.word	0x00000001


	//----- nvinfo : EIATTR_CBANK_PARAM_SIZE
	.align		4
.L_21:
        /*005c*/ 	.byte	0x03, 0x19
        /*005e*/ 	.short	0x0014


	//----- nvinfo : EIATTR_PARAM_CBANK
	.align		4
        /*0060*/ 	.byte	0x04, 0x0a
        /*0062*/ 	.short	(.L_23 - .L_22)
	.align		4
.L_22:
        /*0064*/ 	.word	index@(.nv.constant0.triton_poi_fused_div_0)
        /*0068*/ 	.short	0x0210
        /*006a*/ 	.short	0x0014


	//----- nvinfo : EIATTR_SW_WAR
	.align		4
.L_23:
        /*006c*/ 	.byte	0x04, 0x36
        /*006e*/ 	.short	(.L_25 - .L_24)
.L_24:
        /*0070*/ 	.word	0x00000008
.L_25:


//--------------------- .nv.callgraph             --------------------------
	.section	.nv.callgraph,"",@"SHT_CUDA_CALLGRAPH"
	.align	4
	.sectionentsize	8
	.align		4
        /*0000*/ 	.word	0x00000000
	.align		4
        /*0004*/ 	.word	0xffffffff
	.align		4
        /*0008*/ 	.word	0x00000000
	.align		4
        /*000c*/ 	.word	0xfffffffe
	.align		4
        /*0010*/ 	.word	0x00000000
	.align		4
        /*0014*/ 	.word	0xfffffffd
	.align		4
        /*0018*/ 	.word	0x00000000
	.align		4
        /*001c*/ 	.word	0xfffffffc


//--------------------- .nv.constant4             --------------------------
	.section	.nv.constant4,"a",@progbits
	.align	8
	.align		8
.nv.constant4:
        /*0000*/ 	.dword	_$_str
	.align		8
        /*0008*/ 	.dword	_$_str_$_2


//--------------------- .text.triton_poi_fused_div_0 --------------------------
	.section	.text.triton_poi_fused_div_0,"ax",@progbits
	.align	128
        .global         triton_poi_fused_div_0
        .type           triton_poi_fused_div_0,@function
        .size           triton_poi_fused_div_0,(.L_x_1 - triton_poi_fused_div_0)
        .other          triton_poi_fused_div_0,@"STO_CUDA_ENTRY STV_DEFAULT"
triton_poi_fused_div_0:
.text.triton_poi_fused_div_0:
[----:B------:R-:W0:Y:S02]  /*0000*/  LDC R1, c[0x0][0x28] ;  /* 0x00000a00ff017b82 */ /* 0x000e240000000800 */
[----:B------:R-:W1:Y:S01]  /*0010*/  S2R R0, SR_TID.X ;  /* 0x0000000000007919 */ /* 0x000e620000002100 */
[----:B------:R-:W2:Y:S01]  /*0020*/  LDC.64 R2, c[0x0][0x210] ;  /* 0x00008400ff027b82 */ /* 0x000ea20000000a00 */
[----:B------:R-:W-:Y:S01]  /*0030*/  CS2R R8, SRZ ;  /* 0x0000000000087805 */ /* 0x000fe2000001ff00 */
[----:B------:R-:W-:Y:S01]  /*0040*/  ULDC.64 UR4, c[0x0][0x208] ;  /* 0x0000820000047ab9 */ /* 0x000fe20000000a00 */
[----:B------:R-:W3:Y:S01]  /*0050*/  S2R R7, SR_CTAID.X ;  /* 0x0000000000077919 */ /* 0x000ee20000002500 */
[----:B-1----:R-:W-:Y:S02]  /*0060*/  SHF.L.U32 R0, R0, 0x1, RZ ;  /* 0x0000000100007819 */ /* 0x002fe400000006ff */
[----:B---3--:R-:W-:Y:S02]  /*0070*/  SHF.R.S32.HI R4, RZ, 0x19, R7 ;  /* 0x00000019ff047819 */ /* 0x008fe40000011407 */
[----:B------:R-:W-:Y:S02]  /*0080*/  LOP3.LUT R0, R0, 0x3e, RZ, 0xc0, !PT ;  /* 0x0000003e00007812 */ /* 0x000fe400078ec0ff */
[----:B------:R-:W-:-:S02]  /*0090*/  SGXT R4, R4, 0x1 ;  /* 0x000000010404781a */ /* 0x000fc40000000200 */
[----:B------:R-:W-:Y:S01]  /*00a0*/  LEA R7, R7, R0, 0x6 ;  /* 0x0000000007077211 */ /* 0x000fe200078e30ff */
[----:B------:R-:W-:-:S03]  /*00b0*/  HFMA2.MMA R0, -RZ, RZ, 0, 0 ;  /* 0x00000000ff007435 */ /* 0x000fc600000001ff */
[----:B------:R-:W-:Y:S02]  /*00c0*/  LEA.HI R4, R4, R7, RZ, 0x2 ;  /* 0x0000000704047211 */ /* 0x000fe400078f10ff */
[----:B------:R-:W-:Y:S02]  /*00d0*/  ISETP.GE.AND P0, PT, R7, 0x40, PT ;  /* 0x000000400700780c */ /* 0x000fe40003f06270 */
[----:B------:R-:W-:-:S05]  /*00e0*/  LOP3.LUT R5, R4, 0xfffffffc, RZ, 0xc0, !PT ;  /* 0xfffffffc04057812 */ /* 0x000fca00078ec0ff */
[----:B--2---:R-:W-:Y:S01]  /*00f0*/  IMAD.WIDE R4, R5, 0x4, R2 ;  /* 0x0000000405047825 */ /* 0x004fe200078e0202 */
[----:B------:R-:W-:Y:S02]  /*0100*/  CS2R R10, SRZ ;  /* 0x00000000000a7805 */ /* 0x000fe4000001ff00 */
[----:B------:R-:W-:-:S03]  /*0110*/  MOV R6, RZ ;  /* 0x000000ff00067202 */ /* 0x000fc60000000f00 */
[----:B------:R-:W2:Y:S01]  /*0120*/  @!P0 LDG.E.EL R8, desc[UR4][R4.64+0x4] ;  /* 0x0000040404088981 */ /* 0x000ea2000c2e1900 */
[----:B------:R-:W-:-:S03]  /*0130*/  CS2R R12, SRZ ;  /* 0x00000000000c7805 */ /* 0x000fc6000001ff00 */
[----:B------:R-:W3:Y:S04]  /*0140*/  @!P0 LDG.E.EL R0, desc[UR4][R4.64] ;  /* 0x0000000404008981 */ /* 0x000ee8000c2e1900 */
[----:B------:R-:W4:Y:S04]  /*0150*/  @!P0 LDG.E.EL R9, desc[UR4][R4.64+0x4] ;  /* 0x0000040404098981 */ /* 0x000f28000c2e1900 */
[----:B------:R-:W5:Y:S04]  /*0160*/  @!P0 LDG.E.EL R10, desc[UR4][R4.64+0x8] ;  /* 0x00000804040a8981 */ /* 0x000f68000c2e1900 */
[----:B------:R-:W5:Y:S04]  /*0170*/  @!P0 LDG.E.EL R6, desc[UR4][R4.64] ;  /* 0x0000000404068981 */ /* 0x000f68000c2e1900 */
[----:B------:R-:W5:Y:S04]  /*0180*/  @!P0 LDG.E.EL R12, desc[UR4][R4.64+0xc] ;  /* 0x00000c04040c8981 */ /* 0x000f68000c2e1900 */
[----:B------:R-:W5:Y:S04]  /*0190*/  @!P0 LDG.E.EL R11, desc[UR4][R4.64+0x8] ;  /* 0x00000804040b8981 */ /* 0x000f68000c2e1900 */
[----:B------:R-:W5:Y:S01]  /*01a0*/  @!P0 LDG.E.EL R13, desc[UR4][R4.64+0xc] ;  /* 0x00000c04040d8981 */ /* 0x000f62000c2e1900 */
[----:B------:R-:W-:Y:S01]  /*01b0*/  CS2R R16, SRZ ;  /* 0x0000000000107805 */ /* 0x000fe2000001ff00 */
[----:B------:R-:W-:-:S05]  /*01c0*/  IMAD.WIDE R2, R7, 0x4, R2 ;  /* 0x0000000407027825 */ /* 0x000fca00078e0202 */
[----:B------:R1:W5:Y:S02]  /*01d0*/  @!P0 LDG.E.64 R16, desc[UR4][R2.64] ;  /* 0x0000000402108981 */ /* 0x000364000c1e1b00 */
[----:B-1----:R-:W1:Y:S02]  /*01e0*/  LDC.64 R2, c[0x0][0x218] ;  /* 0x00008600ff027b82 */ /* 0x002e640000000a00 */
[----:B-1----:R-:W-:-:S04]  /*01f0*/  IMAD.WIDE R2, R7, 0x4, R2 ;  /* 0x0000000407027825 */ /* 0x002fc800078e0202 */
[----:B--2---:R-:W-:-:S04]  /*0200*/  FMUL R15, R8, R8 ;  /* 0x00000008080f7220 */ /* 0x004fc80000400000 */
[----:B---3--:R-:W-:Y:S01]  /*0210*/  FFMA R15, R0, R0, R15 ;  /* 0x00000000000f7223 */ /* 0x008fe2000000000f */
[----:B----4-:R-:W-:-:S03]  /*0220*/  FMUL R9, R9, R9 ;  /* 0x0000000909097220 */ /* 0x010fc60000400000 */
[----:B-----5:R-:W-:Y:S01]  /*0230*/  FFMA R15, R10, R10, R15 ;  /* 0x0000000a0a0f7223 */ /* 0x020fe2000000000f */
[----:B------:R-:W-:-:S03]  /*0240*/  FFMA R6, R6, R6, R9 ;  /* 0x0000000606067223 */ /* 0x000fc60000000009 */
[----:B------:R-:W-:Y:S01]  /*0250*/  FFMA R15, R12, R12, R15 ;  /* 0x0000000c0c0f7223 */ /* 0x000fe2000000000f */
[----:B------:R-:W-:-:S03]  /*0260*/  FFMA R6, R11, R11, R6 ;  /* 0x0000000b0b067223 */ /* 0x000fc60000000006 */
[----:B------:R-:W1:Y:S01]  /*0270*/  MUFU.SQRT R0, R15 ;  /* 0x0000000f00007308 */ /* 0x000e620000002000 */
[----:B------:R-:W-:-:S07]  /*0280*/  FFMA R6, R13, R13, R6 ;  /* 0x0000000d0d067223 */ /* 0x000fce0000000006 */
[----:B------:R-:W2:Y:S01]  /*0290*/  MUFU.SQRT R4, R6 ;  /* 0x0000000600047308 */ /* 0x000ea20000002000 */
[C---:B-1----:R-:W-:Y:S02]  /*02a0*/  FSETP.GT.AND P2, PT, R0.reuse, 9.9999999600419720025e-13, PT ;  /* 0x2b8cbccc0000780b */ /* 0x042fe40003f44000 */
[----:B------:R-:W-:Y:S02]  /*02b0*/  FSETP.NAN.AND P3, PT, R0, R0, PT ;  /* 0x000000000000720b */ /* 0x000fe40003f68000 */
[----:B--2---:R-:W-:-:S09]  /*02c0*/  FSETP.GT.AND P1, PT, R4, 9.9999999600419720025e-13, PT ;  /* 0x2b8cbccc0400780b */ /* 0x004fd20003f24000 */
[----:B------:R-:W-:Y:S02]  /*02d0*/  @!P2 FSEL R0, R0, 9.9999999600419720025e-13, P3 ;  /* 0x2b8cbccc0000a808 */ /* 0x000fe40001800000 */
[----:B------:R-:W-:Y:S02]  /*02e0*/  FSETP.NAN.AND P3, PT, R4, R4, PT ;  /* 0x000000040400720b */ /* 0x000fe40003f68000 */
[----:B------:R-:W-:Y:S02]  /*02f0*/  FSETP.GT.AND P2, PT, R0, 8.50705917302346158658e+37, PT ;  /* 0x7e8000000000780b */ /* 0x000fe40003f44000 */
[----:B------:R-:W-:Y:S02]  /*0300*/  @!P1 FSEL R4, R4, 9.9999999600419720025e-13, P3 ;  /* 0x2b8cbccc04049808 */ /* 0x000fe40001800000 */
[----:B------:R-:W-:Y:S02]  /*0310*/  FSETP.GEU.AND P3, PT, R0, 1.175494350822287508e-38, PT ;  /* 0x008000000000780b */ /* 0x000fe40003f6e000 */
[----:B------:R-:W-:-:S02]  /*0320*/  FSETP.GT.AND P1, PT, R4, 8.50705917302346158658e+37, PT ;  /* 0x7e8000000400780b */ /* 0x000fc40003f24000 */
[----:B------:R-:W-:-:S05]  /*0330*/  FSETP.GEU.AND P4, PT, R4, 1.175494350822287508e-38, PT ;  /* 0x008000000400780b */ /* 0x000fca0003f8e000 */
[----:B------:R-:W-:Y:S01]  /*0340*/  @P2 FMUL R0, R0, 0.25 ;  /* 0x3e80000000002820 */ /* 0x000fe20000400000 */
[----:B------:R-:W-:-:S03]  /*0350*/  @P2 FMUL R16, R16, 0.25 ;  /* 0x3e80000010102820 */ /* 0x000fc60000400000 */
[----:B------:R-:W-:Y:S01]  /*0360*/  @!P3 FMUL R0, R0, 16777216 ;  /* 0x4b8000000000b820 */ /* 0x000fe20000400000 */
[----:B------:R-:W-:Y:S01]  /*0370*/  @!P3 FMUL R16, R16, 16777216 ;  /* 0x4b8000001010b820 */ /* 0x000fe20000400000 */
[----:B------:R-:W-:Y:S01]  /*0380*/  @P1 FMUL R4, R4, 0.25 ;  /* 0x3e80000004041820 */ /* 0x000fe20000400000 */
[----:B------:R-:W-:Y:S01]  /*0390*/  @P1 FMUL R17, R17, 0.25 ;  /* 0x3e80000011111820 */ /* 0x000fe20000400000 */
[----:B------:R-:W1:Y:S02]  /*03a0*/  MUFU.RCP R5, R0 ;  /* 0x0000000000057308 */ /* 0x000e640000001000 */
[----:B------:R-:W-:Y:S01]  /*03b0*/  @!P4 FMUL R4, R4, 16777216 ;  /* 0x4b8000000404c820 */ /* 0x000fe20000400000 */
[----:B------:R-:W-:-:S05]  /*03c0*/  @!P4 FMUL R17, R17, 16777216 ;  /* 0x4b8000001111c820 */ /* 0x000fca0000400000 */
[----:B------:R-:W2:Y:S01]  /*03d0*/  MUFU.RCP R4, R4 ;  /* 0x0000000400047308 */ /* 0x000ea20000001000 */
[----:B-1----:R-:W-:Y:S01]  /*03e0*/  FMUL R16, R5, R16 ;  /* 0x0000001005107220 */ /* 0x002fe20000400000 */
[----:B--2---:R-:W-:Y:S01]  /*03f0*/  FMUL R17, R4, R17 ;  /* 0x0000001104117220 */ /* 0x004fe20000400000 */
[----:B------:R-:W-:Y:S06]  /*0400*/  @P0 EXIT ;  /* 0x000000000000094d */ /* 0x000fec0003800000 */
[----:B------:R-:W-:Y:S01]  /*0410*/  STG.E.64 desc[UR4][R2.64], R16 ;  /* 0x0000001002007986 */ /* 0x000fe2000c101b04 */
[----:B------:R-:W-:Y:S05]  /*0420*/  EXIT ;  /* 0x000000000000794d */ /* 0x000fea0003800000 */
.L_x_0:
[----:B------:R-:W-:-:S00]  /*0430*/  BRA `(.L_x_0) ;  /* 0xfffffffc00fc7947 */ /* 0x000fc0000383ffff */
[----:B------:R-:W-:-:S00]  /*0440*/  NOP ;  /* 0x0000000000007918 */ /* 0x000fc00000000000 */
        /* <DEDUP_REMOVED lines=11> */
.L_x_1:


//--------------------- .nv.global.init           --------------------------
	.section	.nv.global.init,"aw",@progbits
.nv.global.init:
	.type		_$_str,@object
	.size		_$_str,(_$_str_$_2 - _$_str)
_$_str:
        /*0000*/ 	.byte	0x5f, 0x5f, 0x43, 0x55, 0x44, 0x41, 0x5f, 0x46, 0x54, 0x5a, 0x00
	.type		_$_str_$_2,@object
	.size		_$_str_$_2,(.L_1 - _$_str_$_2)
_$_str_$_2:
        /*000b*/ 	.byte	0x5f, 0x5f, 0x43, 0x55, 0x44, 0x41, 0x5f, 0x50, 0x52, 0x45, 0x43, 0x5f, 0x53, 0x51, 0x52, 0x54
        /*001b*/ 	.byte	0x00
.L_1:


//--------------------- .nv.constant0.triton_poi_fused_div_0 --------------------------
	.section	.nv.constant0.triton_poi_fused_div_0,"a",@progbits
	.sectionflags	@""
	.align	4
.nv.constant0.triton_poi_fused_div_0:
	.zero		548
